//
// Generated by NVIDIA NVVM Compiler
//
// Compiler Build ID: CL-36424714
// Cuda compilation tools, release 13.0, V13.0.88
// Based on NVVM 20.0.0
//

.version 9.0
.target sm_100
.address_size 64

	// .globl	_Z14padding_kernelPKfPfiiiiiiii

.visible .entry _Z14padding_kernelPKfPfiiiiiiii(
	.param .u64 .ptr .align 1 _Z14padding_kernelPKfPfiiiiiiii_param_0,
	.param .u64 .ptr .align 1 _Z14padding_kernelPKfPfiiiiiiii_param_1,
	.param .u32 _Z14padding_kernelPKfPfiiiiiiii_param_2,
	.param .u32 _Z14padding_kernelPKfPfiiiiiiii_param_3,
	.param .u32 _Z14padding_kernelPKfPfiiiiiiii_param_4,
	.param .u32 _Z14padding_kernelPKfPfiiiiiiii_param_5,
	.param .u32 _Z14padding_kernelPKfPfiiiiiiii_param_6,
	.param .u32 _Z14padding_kernelPKfPfiiiiiiii_param_7,
	.param .u32 _Z14padding_kernelPKfPfiiiiiiii_param_8,
	.param .u32 _Z14padding_kernelPKfPfiiiiiiii_param_9
)
{
	.reg .pred 	%p<28>;
	.reg .b32 	%r<75>;
	.reg .b32 	%f<34>;
	.reg .b64 	%rd<24>;

	ld.param.u64 	%rd4, [_Z14padding_kernelPKfPfiiiiiiii_param_0];
	ld.param.u64 	%rd5, [_Z14padding_kernelPKfPfiiiiiiii_param_1];
	ld.param.u32 	%r31, [_Z14padding_kernelPKfPfiiiiiiii_param_2];
	ld.param.u32 	%r32, [_Z14padding_kernelPKfPfiiiiiiii_param_3];
	ld.param.u32 	%r26, [_Z14padding_kernelPKfPfiiiiiiii_param_4];
	ld.param.u32 	%r27, [_Z14padding_kernelPKfPfiiiiiiii_param_5];
	ld.param.u32 	%r33, [_Z14padding_kernelPKfPfiiiiiiii_param_6];
	ld.param.u32 	%r28, [_Z14padding_kernelPKfPfiiiiiiii_param_7];
	ld.param.u32 	%r29, [_Z14padding_kernelPKfPfiiiiiiii_param_8];
	ld.param.u32 	%r30, [_Z14padding_kernelPKfPfiiiiiiii_param_9];
	cvta.to.global.u64 	%rd1, %rd5;
	mul.lo.s32 	%r34, %r32, %r31;
	mul.lo.s32 	%r35, %r34, %r33;
	mul.lo.s32 	%r1, %r35, %r28;
	shr.s32 	%r36, %r1, 31;
	shr.u32 	%r37, %r36, 30;
	add.s32 	%r38, %r1, %r37;
	shr.s32 	%r2, %r38, 2;
	mul.lo.s32 	%r39, %r33, %r32;
	mul.lo.s32 	%r3, %r39, %r28;
	mul.lo.s32 	%r4, %r28, %r33;
	mul.lo.s32 	%r40, %r26, %r32;
	mul.lo.s32 	%r5, %r40, %r27;
	mul.lo.s32 	%r6, %r27, %r26;
	mov.u32 	%r41, %ctaid.x;
	mov.u32 	%r7, %ntid.x;
	mov.u32 	%r42, %tid.x;
	mad.lo.s32 	%r8, %r41, %r7, %r42;
	setp.ge.s32 	%p1, %r8, %r2;
	@%p1 bra 	$L__BB0_20;
	mov.u32 	%r43, %nctaid.x;
	mul.lo.s32 	%r9, %r43, %r7;
	cvt.s64.s32 	%rd8, %r30;
	mov.u32 	%r73, %r8;
$L__BB0_2:
	setp.lt.s32 	%p2, %r28, 0;
	shl.b32 	%r11, %r73, 2;
	div.s32 	%r44, %r11, %r3;
	mul.lo.s32 	%r45, %r44, %r3;
	sub.s32 	%r46, %r11, %r45;
	div.s32 	%r47, %r46, %r4;
	rem.s32 	%r48, %r11, %r4;
	div.s32 	%r49, %r48, %r28;
	rem.s32 	%r12, %r11, %r28;
	sub.s32 	%r13, %r49, %r29;
	mul.lo.s32 	%r50, %r44, %r5;
	mad.lo.s32 	%r51, %r47, %r6, %r50;
	mad.lo.s32 	%r14, %r13, %r27, %r51;
	mov.f32 	%f29, 0f00000000;
	@%p2 bra 	$L__BB0_5;
	setp.ge.u32 	%p3, %r13, %r26;
	sub.s32 	%r15, %r12, %r30;
	setp.ge.u32 	%p4, %r15, %r27;
	or.pred  	%p5, %p3, %p4;
	@%p5 bra 	$L__BB0_5;
	add.s32 	%r52, %r14, %r15;
	mul.wide.s32 	%rd7, %r52, 4;
	add.s64 	%rd6, %rd4, %rd7;
	// begin inline asm
	ld.global.nc.f32 %f29, [%rd6];
	// end inline asm
$L__BB0_5:
	add.s32 	%r16, %r12, 1;
	setp.ge.s32 	%p6, %r16, %r28;
	cvt.s64.s32 	%rd9, %r12;
	sub.s64 	%rd10, %rd9, %rd8;
	cvt.s64.s32 	%rd11, %r14;
	add.s64 	%rd12, %rd10, %rd11;
	shl.b64 	%rd13, %rd12, 2;
	add.s64 	%rd2, %rd4, %rd13;
	mov.f32 	%f30, 0f00000000;
	@%p6 bra 	$L__BB0_8;
	setp.ge.u32 	%p7, %r13, %r26;
	sub.s32 	%r53, %r16, %r30;
	setp.ge.u32 	%p8, %r53, %r27;
	or.pred  	%p9, %p7, %p8;
	@%p9 bra 	$L__BB0_8;
	add.s64 	%rd14, %rd2, 4;
	// begin inline asm
	ld.global.nc.f32 %f30, [%rd14];
	// end inline asm
$L__BB0_8:
	add.s32 	%r17, %r12, 2;
	setp.ge.s32 	%p10, %r17, %r28;
	mov.f32 	%f31, 0f00000000;
	@%p10 bra 	$L__BB0_11;
	setp.ge.u32 	%p11, %r13, %r26;
	sub.s32 	%r54, %r17, %r30;
	setp.ge.u32 	%p12, %r54, %r27;
	or.pred  	%p13, %p11, %p12;
	@%p13 bra 	$L__BB0_11;
	add.s64 	%rd15, %rd2, 8;
	// begin inline asm
	ld.global.nc.f32 %f31, [%rd15];
	// end inline asm
$L__BB0_11:
	add.s32 	%r18, %r12, 3;
	setp.ge.s32 	%p14, %r18, %r28;
	mov.f32 	%f32, 0f00000000;
	@%p14 bra 	$L__BB0_14;
	setp.ge.u32 	%p15, %r13, %r26;
	sub.s32 	%r55, %r18, %r30;
	setp.ge.u32 	%p16, %r55, %r27;
	or.pred  	%p17, %p15, %p16;
	@%p17 bra 	$L__BB0_14;
	add.s64 	%rd16, %rd2, 12;
	// begin inline asm
	ld.global.nc.f32 %f32, [%rd16];
	// end inline asm
$L__BB0_14:
	add.s32 	%r56, %r11, 3;
	setp.lt.s32 	%p18, %r56, %r1;
	@%p18 bra 	$L__BB0_26;
	setp.lt.s32 	%p19, %r11, %r1;
	@%p19 bra 	$L__BB0_16;
	bra.uni 	$L__BB0_19;
$L__BB0_16:
	mul.wide.s32 	%rd17, %r11, 4;
	add.s64 	%rd3, %rd1, %rd17;
	st.global.f32 	[%rd3], %f29;
	add.s32 	%r57, %r11, 1;
	setp.ge.s32 	%p20, %r57, %r1;
	@%p20 bra 	$L__BB0_19;
	st.global.f32 	[%rd3+4], %f30;
	add.s32 	%r58, %r11, 2;
	setp.ge.s32 	%p21, %r58, %r1;
	@%p21 bra 	$L__BB0_19;
	st.global.f32 	[%rd3+8], %f31;
$L__BB0_19:
	add.s32 	%r73, %r73, %r9;
	setp.lt.s32 	%p22, %r73, %r2;
	@%p22 bra 	$L__BB0_2;
$L__BB0_20:
	shl.b32 	%r59, %r2, 2;
	add.s32 	%r74, %r8, %r59;
	setp.ge.s32 	%p23, %r74, %r1;
	@%p23 bra 	$L__BB0_25;
	mov.u32 	%r60, %nctaid.x;
	mul.lo.s32 	%r21, %r60, %r7;
$L__BB0_22:
	rem.s32 	%r61, %r74, %r4;
	div.s32 	%r62, %r61, %r28;
	rem.s32 	%r63, %r74, %r28;
	sub.s32 	%r23, %r62, %r29;
	sub.s32 	%r24, %r63, %r30;
	setp.ge.u32 	%p24, %r23, %r26;
	setp.ge.u32 	%p25, %r24, %r27;
	mov.f32 	%f33, 0f00000000;
	or.pred  	%p26, %p24, %p25;
	@%p26 bra 	$L__BB0_24;
	div.s32 	%r65, %r74, %r3;
	mul.lo.s32 	%r66, %r65, %r5;
	mul.lo.s32 	%r67, %r65, %r3;
	sub.s32 	%r68, %r74, %r67;
	div.s32 	%r69, %r68, %r4;
	mad.lo.s32 	%r70, %r69, %r6, %r66;
	mad.lo.s32 	%r71, %r23, %r27, %r70;
	add.s32 	%r72, %r71, %r24;
	mul.wide.s32 	%rd21, %r72, 4;
	add.s64 	%rd20, %rd4, %rd21;
	// begin inline asm
	ld.global.nc.f32 %f33, [%rd20];
	// end inline asm
$L__BB0_24:
	mul.wide.s32 	%rd22, %r74, 4;
	add.s64 	%rd23, %rd1, %rd22;
	st.global.f32 	[%rd23], %f33;
	add.s32 	%r74, %r74, %r21;
	setp.lt.s32 	%p27, %r74, %r1;
	@%p27 bra 	$L__BB0_22;
$L__BB0_25:
	ret;
$L__BB0_26:
	mul.wide.s32 	%rd18, %r11, 4;
	add.s64 	%rd19, %rd1, %rd18;
	st.global.v4.f32 	[%rd19], {%f29, %f30, %f31, %f32};
	bra.uni 	$L__BB0_19;

}


// ===== COMPILED SASS (sm_100) =====

	.target	sm_100

	.elftype	@"ET_EXEC"


//--------------------- .note.nv.tkinfo           --------------------------
	.section	.note.nv.tkinfo,"",@"SHT_NOTE"
	.sectionflags	@"SHF_NOTE_NV_TKINFO"
	.tkinfo
        /*0018*/ 	.word	0x00000002
        /*0030*/ 	.string	""
        /*0030*/ 	.string	"ptxas"
        /*0030*/ 	.string	"Cuda compilation tools, release 13.0, V13.0.88"
        /*0030*/ 	.string	"Build cuda_13.0.r13.0/compiler.36424714_0"
        /*0030*/ 	.string	"-arch sm_100 -m 64 "



//--------------------- .note.nv.cuinfo           --------------------------
	.section	.note.nv.cuinfo,"",@"SHT_NOTE"
	.sectionflags	@"SHF_NOTE_NV_CUINFO"
        /*0018*/ 	.short	0x0002
        /*001a*/ 	.short	0x0064
        /*001c*/ 	.short	0x0082
	.zero		2


//--------------------- .nv.info                  --------------------------
	.section	.nv.info,"",@"SHT_CUDA_INFO"
	.align	4


	//----- nvinfo : EIATTR_REGCOUNT
	.align		4
        /*0000*/ 	.byte	0x04, 0x2f
        /*0002*/ 	.short	(.L_1 - .L_0)
	.align		4
.L_0:
        /*0004*/ 	.word	index@(_Z14padding_kernelPKfPfiiiiiiii)
        /*0008*/ 	.word	0x00000020


	//----- nvinfo : EIATTR_FRAME_SIZE
	.align		4
.L_1:
        /*000c*/ 	.byte	0x04, 0x11
        /*000e*/ 	.short	(.L_3 - .L_2)
	.align		4
.L_2:
        /*0010*/ 	.word	index@(_Z14padding_kernelPKfPfiiiiiiii)
        /*0014*/ 	.word	0x00000000


	//----- nvinfo : EIATTR_MIN_STACK_SIZE
	.align		4
.L_3:
        /*0018*/ 	.byte	0x04, 0x12
        /*001a*/ 	.short	(.L_5 - .L_4)
	.align		4
.L_4:
        /*001c*/ 	.word	index@(_Z14padding_kernelPKfPfiiiiiiii)
        /*0020*/ 	.word	0x00000000
.L_5:


//--------------------- .nv.compat                --------------------------
	.section	.nv.compat,"",@"SHT_CUDA_COMPAT_INFO"
	.align	4
        /*0000*/ 	.byte	0x02, 0x09, 0x00, 0x00, 0x02, 0x02, 0x01, 0x00, 0x02, 0x05, 0x05, 0x00, 0x03, 0x07, 0x01, 0x01
        /*0010*/ 	.byte	0x02, 0x03, 0x00, 0x00, 0x02, 0x06, 0x01, 0x00, 0x04, 0x0b, 0x08, 0x00, 0x09, 0x00, 0x00, 0x00
        /*0020*/ 	.byte	0x00, 0x00, 0x00, 0x00


//--------------------- .nv.info._Z14padding_kernelPKfPfiiiiiiii --------------------------
	.section	.nv.info._Z14padding_kernelPKfPfiiiiiiii,"",@"SHT_CUDA_INFO"
	.sectionflags	@""
	.align	4


	//----- nvinfo : EIATTR_CUDA_API_VERSION
	.align		4
        /*0000*/ 	.byte	0x04, 0x37
        /*0002*/ 	.short	(.L_7 - .L_6)
.L_6:
        /*0004*/ 	.word	0x00000082


	//----- nvinfo : EIATTR_KPARAM_INFO
	.align		4
.L_7:
        /*0008*/ 	.byte	0x04, 0x17
        /*000a*/ 	.short	(.L_9 - .L_8)
.L_8:
        /*000c*/ 	.word	0x00000000
        /*0010*/ 	.short	0x0009
        /*0012*/ 	.short	0x002c
        /*0014*/ 	.byte	0x00, 0xf0, 0x11, 0x00


	//----- nvinfo : EIATTR_KPARAM_INFO
	.align		4
.L_9:
        /*0018*/ 	.byte	0x04, 0x17
        /*001a*/ 	.short	(.L_11 - .L_10)
.L_10:
        /*001c*/ 	.word	0x00000000
        /*0020*/ 	.short	0x0008
        /*0022*/ 	.short	0x0028
        /*0024*/ 	.byte	0x00, 0xf0, 0x11, 0x00


	//----- nvinfo : EIATTR_KPARAM_INFO
	.align		4
.L_11:
        /*0028*/ 	.byte	0x04, 0x17
        /*002a*/ 	.short	(.L_13 - .L_12)
.L_12:
        /*002c*/ 	.word	0x00000000
        /*0030*/ 	.short	0x0007
        /*0032*/ 	.short	0x0024
        /*0034*/ 	.byte	0x00, 0xf0, 0x11, 0x00


	//----- nvinfo : EIATTR_KPARAM_INFO
	.align		4
.L_13:
        /*0038*/ 	.byte	0x04, 0x17
        /*003a*/ 	.short	(.L_15 - .L_14)
.L_14:
        /*003c*/ 	.word	0x00000000
        /*0040*/ 	.short	0x0006
        /*0042*/ 	.short	0x0020
        /*0044*/ 	.byte	0x00, 0xf0, 0x11, 0x00


	//----- nvinfo : EIATTR_KPARAM_INFO
	.align		4
.L_15:
        /*0048*/ 	.byte	0x04, 0x17
        /*004a*/ 	.short	(.L_17 - .L_16)
.L_16:
        /*004c*/ 	.word	0x00000000
        /*0050*/ 	.short	0x0005
        /*0052*/ 	.short	0x001c
        /*0054*/ 	.byte	0x00, 0xf0, 0x11, 0x00


	//----- nvinfo : EIATTR_KPARAM_INFO
	.align		4
.L_17:
        /*0058*/ 	.byte	0x04, 0x17
        /*005a*/ 	.short	(.L_19 - .L_18)
.L_18:
        /*005c*/ 	.word	0x00000000
        /*0060*/ 	.short	0x0004
        /*0062*/ 	.short	0x0018
        /*0064*/ 	.byte	0x00, 0xf0, 0x11, 0x00


	//----- nvinfo : EIATTR_KPARAM_INFO
	.align		4
.L_19:
        /*0068*/ 	.byte	0x04, 0x17
        /*006a*/ 	.short	(.L_21 - .L_20)
.L_20:
        /*006c*/ 	.word	0x00000000
        /*0070*/ 	.short	0x0003
        /*0072*/ 	.short	0x0014
        /*0074*/ 	.byte	0x00, 0xf0, 0x11, 0x00


	//----- nvinfo : EIATTR_KPARAM_INFO
	.align		4
.L_21:
        /*0078*/ 	.byte	0x04, 0x17
        /*007a*/ 	.short	(.L_23 - .L_22)
.L_22:
        /*007c*/ 	.word	0x00000000
        /*0080*/ 	.short	0x0002
        /*0082*/ 	.short	0x0010
        /*0084*/ 	.byte	0x00, 0xf0, 0x11, 0x00


	//----- nvinfo : EIATTR_KPARAM_INFO
	.align		4
.L_23:
        /*0088*/ 	.byte	0x04, 0x17
        /*008a*/ 	.short	(.L_25 - .L_24)
.L_24:
        /*008c*/ 	.word	0x00000000
        /*0090*/ 	.short	0x0001
        /*0092*/ 	.short	0x0008
        /*0094*/ 	.byte	0x00, 0xf5, 0x21, 0x00


	//----- nvinfo : EIATTR_KPARAM_INFO
	.align		4
.L_25:
        /*0098*/ 	.byte	0x04, 0x17
        /*009a*/ 	.short	(.L_27 - .L_26)
.L_26:
        /*009c*/ 	.word	0x00000000
        /*00a0*/ 	.short	0x0000
        /*00a2*/ 	.short	0x0000
        /*00a4*/ 	.byte	0x00, 0xf5, 0x21, 0x00


	//----- nvinfo : EIATTR_SPARSE_MMA_MASK
	.align		4
.L_27:
        /*00a8*/ 	.byte	0x03, 0x50
        /*00aa*/ 	.short	0x0000


	//----- nvinfo : EIATTR_MAXREG_COUNT
	.align		4
        /*00ac*/ 	.byte	0x03, 0x1b
        /*00ae*/ 	.short	0x00ff


	//----- nvinfo : EIATTR_MERCURY_ISA_VERSION
	.align		4
        /*00b0*/ 	.byte	0x03, 0x5f
        /*00b2*/ 	.short	0x0101


	//----- nvinfo : EIATTR_VRC_CTA_INIT_COUNT
	.align		4
        /*00b4*/ 	.byte	0x02, 0x4a
	.zero		1
	.zero		1


	//----- nvinfo : EIATTR_EXIT_INSTR_OFFSETS
	.align		4
        /*00b8*/ 	.byte	0x04, 0x1c
        /*00ba*/ 	.short	(.L_29 - .L_28)


	//   ....[0]....
.L_28:
        /*00bc*/ 	.word	0x00000c50


	//   ....[1]....
        /*00c0*/ 	.word	0x000014a0


	//----- nvinfo : EIATTR_CRS_STACK_SIZE
	.align		4
.L_29:
        /*00c4*/ 	.byte	0x04, 0x1e
        /*00c6*/ 	.short	(.L_31 - .L_30)
.L_30:
        /*00c8*/ 	.word	0x00000000


	//----- nvinfo : EIATTR_CBANK_PARAM_SIZE
	.align		4
.L_31:
        /*00cc*/ 	.byte	0x03, 0x19
        /*00ce*/ 	.short	0x0030


	//----- nvinfo : EIATTR_PARAM_CBANK
	.align		4
        /*00d0*/ 	.byte	0x04, 0x0a
        /*00d2*/ 	.short	(.L_33 - .L_32)
	.align		4
.L_32:
        /*00d4*/ 	.word	index@(.nv.constant0._Z14padding_kernelPKfPfiiiiiiii)
        /*00d8*/ 	.short	0x0380
        /*00da*/ 	.short	0x0030


	//----- nvinfo : EIATTR_SW_WAR
	.align		4
.L_33:
        /*00dc*/ 	.byte	0x04, 0x36
        /*00de*/ 	.short	(.L_35 - .L_34)
.L_34:
        /*00e0*/ 	.word	0x00000008
.L_35:


//--------------------- .nv.callgraph             --------------------------
	.section	.nv.callgraph,"",@"SHT_CUDA_CALLGRAPH"
	.align	4
	.sectionentsize	8
	.align		4
        /*0000*/ 	.word	0x00000000
	.align		4
        /*0004*/ 	.word	0xffffffff
	.align		4
        /*0008*/ 	.word	0x00000000
	.align		4
        /*000c*/ 	.word	0xfffffffe
	.align		4
        /*0010*/ 	.word	0x00000000
	.align		4
        /*0014*/ 	.word	0xfffffffd
	.align		4
        /*0018*/ 	.word	0x00000000
	.align		4
        /*001c*/ 	.word	0xfffffffc


//--------------------- .text._Z14padding_kernelPKfPfiiiiiiii --------------------------
	.section	.text._Z14padding_kernelPKfPfiiiiiiii,"ax",@progbits
	.align	128
        .global         _Z14padding_kernelPKfPfiiiiiiii
        .type           _Z14padding_kernelPKfPfiiiiiiii,@function
        .size           _Z14padding_kernelPKfPfiiiiiiii,(.L_x_11 - _Z14padding_kernelPKfPfiiiiiiii)
        .other          _Z14padding_kernelPKfPfiiiiiiii,@"STO_CUDA_ENTRY STV_DEFAULT"
_Z14padding_kernelPKfPfiiiiiiii:
.text._Z14padding_kernelPKfPfiiiiiiii:
[----:B------:R-:W-:Y:S08]  /*0000*/  LDC R1, c[0x0][0x37c] ;  /* 0x0000df00ff017b82 */ /* 0x000ff00000000800 */
[----:B------:R-:W0:Y:S01]  /*0010*/  LDC.64 R12, c[0x0][0x3a0] ;  /* 0x0000e800ff0c7b82 */ /* 0x000e220000000a00 */
[----:B------:R-:W1:Y:S01]  /*0020*/  LDCU.128 UR8, c[0x0][0x390] ;  /* 0x00007200ff0877ac */ /* 0x000e620008000c00 */
[----:B------:R-:W2:Y:S01]  /*0030*/  S2R R0, SR_TID.X ;  /* 0x0000000000007919 */ /* 0x000ea20000002100 */
[----:B------:R-:W-:Y:S01]  /*0040*/  BSSY.RECONVERGENT B0, `(.L_x_0) ;  /* 0x00000be000007945 */ /* 0x000fe20003800200 */
[----:B------:R-:W3:Y:S04]  /*0050*/  LDCU.64 UR6, c[0x0][0x358] ;  /* 0x00006b00ff0677ac */ /* 0x000ee80008000a00 */
[----:B------:R-:W2:Y:S01]  /*0060*/  S2UR UR4, SR_CTAID.X ;  /* 0x00000000000479c3 */ /* 0x000ea20000002500 */
[----:B------:R-:W4:Y:S01]  /*0070*/  LDCU UR16, c[0x0][0x3ac] ;  /* 0x00007580ff1077ac */ /* 0x000f220008000800 */
[----:B------:R-:W0:Y:S06]  /*0080*/  LDCU UR13, c[0x0][0x398] ;  /* 0x00007300ff0d77ac */ /* 0x000e2c0008000800 */
[----:B------:R-:W2:Y:S01]  /*0090*/  LDC R21, c[0x0][0x360] ;  /* 0x0000d800ff157b82 */ /* 0x000ea20000000800 */
[----:B------:R-:W0:Y:S01]  /*00a0*/  LDCU UR12, c[0x0][0x3a8] ;  /* 0x00007500ff0c77ac */ /* 0x000e220008000800 */
[----:B-1----:R-:W-:Y:S01]  /*00b0*/  UIMAD UR5, UR11, UR10, URZ ;  /* 0x0000000a0b0572a4 */ /* 0x002fe2000f8e02ff */
[----:B------:R-:W1:Y:S01]  /*00c0*/  LDCU.64 UR14, c[0x0][0x380] ;  /* 0x00007000ff0e77ac */ /* 0x000e620008000a00 */
[----:B0-----:R-:W-:-:S04]  /*00d0*/  IMAD R2, R12, UR9, RZ ;  /* 0x000000090c027c24 */ /* 0x001fc8000f8e02ff */
[C---:B------:R-:W-:Y:S02]  /*00e0*/  IMAD R20, R2.reuse, UR8, RZ ;  /* 0x0000000802147c24 */ /* 0x040fe4000f8e02ff */
[-C--:B------:R-:W-:Y:S02]  /*00f0*/  IMAD R2, R2, R13.reuse, RZ ;  /* 0x0000000d02027224 */ /* 0x080fe400078e02ff */
[----:B------:R-:W-:-:S05]  /*0100*/  IMAD R20, R20, R13, RZ ;  /* 0x0000000d14147224 */ /* 0x000fca00078e02ff */
[----:B------:R-:W-:Y:S01]  /*0110*/  SHF.R.S32.HI R3, RZ, 0x1f, R20 ;  /* 0x0000001fff037819 */ /* 0x000fe20000011414 */
[----:B--2---:R-:W-:-:S03]  /*0120*/  IMAD R19, R21, UR4, R0 ;  /* 0x0000000415137c24 */ /* 0x004fc6000f8e0200 */
[----:B------:R-:W-:Y:S01]  /*0130*/  LEA.HI R3, R3, R20, RZ, 0x2 ;  /* 0x0000001403037211 */ /* 0x000fe200078f10ff */
[----:B------:R-:W-:Y:S01]  /*0140*/  UIMAD UR4, UR9, UR5, URZ ;  /* 0x00000005090472a4 */ /* 0x000fe2000f8e02ff */
[----:B------:R-:W-:Y:S02]  /*0150*/  IMAD R0, R12, R13, RZ ;  /* 0x0000000d0c007224 */ /* 0x000fe400078e02ff */
[----:B------:R-:W-:-:S04]  /*0160*/  SHF.R.S32.HI R18, RZ, 0x2, R3 ;  /* 0x00000002ff127819 */ /* 0x000fc80000011403 */
[----:B------:R-:W-:-:S13]  /*0170*/  ISETP.GE.AND P0, PT, R19, R18, PT ;  /* 0x000000121300720c */ /* 0x000fda0003f06270 */
[----:B-1-34-:R-:W-:Y:S05]  /*0180*/  @P0 BRA `(.L_x_1) ;  /* 0x0000000800a40947 */ /* 0x01afea0003800000 */
[----:B------:R-:W-:Y:S01]  /*0190*/  IABS R3, R2 ;  /* 0x0000000200037213 */ /* 0x000fe20000000000 */
[----:B------:R-:W0:Y:S01]  /*01a0*/  LDC R7, c[0x0][0x3ac] ;  /* 0x0000eb00ff077b82 */ /* 0x000e220000000800 */
[----:B------:R-:W1:Y:S02]  /*01b0*/  LDCU UR8, c[0x0][0x370] ;  /* 0x00006e00ff0877ac */ /* 0x000e640008000800 */
[----:B------:R-:W2:Y:S08]  /*01c0*/  I2F.RP R6, R3 ;  /* 0x0000000300067306 */ /* 0x000eb00000209400 */
[----:B--2---:R-:W2:Y:S01]  /*01d0*/  MUFU.RCP R6, R6 ;  /* 0x0000000600067308 */ /* 0x004ea20000001000 */
[----:B0-----:R-:W-:Y:S01]  /*01e0*/  SHF.R.S32.HI R7, RZ, 0x1f, R7 ;  /* 0x0000001fff077819 */ /* 0x001fe20000011407 */
[----:B--2---:R-:W-:-:S02]  /*01f0*/  VIADD R8, R6, 0xffffffe ;  /* 0x0ffffffe06087836 */ /* 0x004fc40000000000 */
[----:B-1----:R-:W-:-:S04]  /*0200*/  IMAD R6, R21, UR8, RZ ;  /* 0x0000000815067c24 */ /* 0x002fc8000f8e02ff */
[----:B------:R-:W0:Y:S02]  /*0210*/  F2I.FTZ.U32.TRUNC.NTZ R5, R8 ;  /* 0x0000000800057305 */ /* 0x000e24000021f000 */
[----:B0-----:R-:W-:-:S04]  /*0220*/  IMAD.MOV R4, RZ, RZ, -R5 ;  /* 0x000000ffff047224 */ /* 0x001fc800078e0a05 */
[----:B------:R-:W-:Y:S02]  /*0230*/  IMAD R9, R4, R3, RZ ;  /* 0x0000000304097224 */ /* 0x000fe400078e02ff */
[----:B------:R-:W-:-:S04]  /*0240*/  IMAD.MOV.U32 R4, RZ, RZ, RZ ;  /* 0x000000ffff047224 */ /* 0x000fc800078e00ff */
[----:B------:R-:W-:Y:S01]  /*0250*/  IMAD.HI.U32 R4, R5, R9, R4 ;  /* 0x0000000905047227 */ /* 0x000fe200078e0004 */
[----:B------:R-:W-:-:S07]  /*0260*/  MOV R5, R19 ;  /* 0x0000001300057202 */ /* 0x000fce0000000f00 */
.L_x_6:
[----:B-123--:R-:W-:Y:S01]  /*0270*/  IABS R14, R0 ;  /* 0x00000000000e7213 */ /* 0x00efe20000000000 */
[----:B------:R-:W-:Y:S01]  /*0280*/  IMAD.SHL.U32 R23, R5, 0x4, RZ ;  /* 0x0000000405177824 */ /* 0x000fe200078e00ff */
[-C--:B------:R-:W-:Y:S01]  /*0290*/  IABS R8, R2.reuse ;  /* 0x0000000200087213 */ /* 0x080fe20000000000 */
[----:B0-----:R-:W0:Y:S01]  /*02a0*/  LDC R10, c[0x0][0x3a4] ;  /* 0x0000e900ff0a7b82 */ /* 0x001e220000000800 */
[----:B------:R-:W1:Y:S01]  /*02b0*/  I2F.RP R12, R14 ;  /* 0x0000000e000c7306 */ /* 0x000e620000209400 */
[----:B------:R-:W-:Y:S02]  /*02c0*/  IABS R17, R2 ;  /* 0x0000000200117213 */ /* 0x000fe40000000000 */
[----:B------:R-:W-:Y:S01]  /*02d0*/  IABS R15, R23 ;  /* 0x00000017000f7213 */ /* 0x000fe20000000000 */
[----:B------:R-:W-:Y:S01]  /*02e0*/  IMAD.MOV R8, RZ, RZ, -R8 ;  /* 0x000000ffff087224 */ /* 0x000fe200078e0a08 */
[----:B------:R-:W-:-:S03]  /*02f0*/  IABS R24, R0 ;  /* 0x0000000000187213 */ /* 0x000fc60000000000 */
[----:B------:R-:W-:-:S04]  /*0300*/  IMAD.HI.U32 R11, R4, R15, RZ ;  /* 0x0000000f040b7227 */ /* 0x000fc800078e00ff */
[----:B------:R-:W-:Y:S01]  /*0310*/  IMAD R8, R11, R8, R15 ;  /* 0x000000080b087224 */ /* 0x000fe200078e020f */
[----:B-1----:R-:W1:Y:S04]  /*0320*/  MUFU.RCP R12, R12 ;  /* 0x0000000c000c7308 */ /* 0x002e680000001000 */
[----:B------:R-:W-:-:S13]  /*0330*/  ISETP.GT.U32.AND P1, PT, R3, R8, PT ;  /* 0x000000080300720c */ /* 0x000fda0003f24070 */
[----:B------:R-:W-:Y:S01]  /*0340*/  @!P1 IADD3 R8, PT, PT, R8, -R17, RZ ;  /* 0x8000001108089210 */ /* 0x000fe20007ffe0ff */
[----:B------:R-:W-:Y:S01]  /*0350*/  @!P1 VIADD R11, R11, 0x1 ;  /* 0x000000010b0b9836 */ /* 0x000fe20000000000 */
[----:B------:R-:W-:Y:S01]  /*0360*/  ISETP.NE.AND P1, PT, R2, RZ, PT ;  /* 0x000000ff0200720c */ /* 0x000fe20003f25270 */
[----:B-1----:R-:W-:Y:S01]  /*0370*/  VIADD R9, R12, 0xffffffe ;  /* 0x0ffffffe0c097836 */ /* 0x002fe20000000000 */
[----:B------:R-:W-:Y:S02]  /*0380*/  ISETP.GE.U32.AND P0, PT, R8, R3, PT ;  /* 0x000000030800720c */ /* 0x000fe40003f06070 */
[----:B0-----:R-:W-:Y:S02]  /*0390*/  IABS R12, R10 ;  /* 0x0000000a000c7213 */ /* 0x001fe40000000000 */
[----:B------:R-:W-:Y:S01]  /*03a0*/  LOP3.LUT R8, R23, R2, RZ, 0x3c, !PT ;  /* 0x0000000217087212 */ /* 0x000fe200078e3cff */
[----:B------:R-:W0:Y:S03]  /*03b0*/  F2I.FTZ.U32.TRUNC.NTZ R9, R9 ;  /* 0x0000000900097305 */ /* 0x000e26000021f000 */
[----:B------:R-:W-:Y:S01]  /*03c0*/  ISETP.GE.AND P2, PT, R8, RZ, PT ;  /* 0x000000ff0800720c */ /* 0x000fe20003f46270 */
[----:B------:R-:W-:-:S04]  /*03d0*/  IMAD.MOV.U32 R8, RZ, RZ, RZ ;  /* 0x000000ffff087224 */ /* 0x000fc800078e00ff */
[----:B------:R-:W1:Y:S01]  /*03e0*/  I2F.RP R22, R12 ;  /* 0x0000000c00167306 */ /* 0x000e620000209400 */
[----:B------:R-:W-:Y:S02]  /*03f0*/  @P0 VIADD R11, R11, 0x1 ;  /* 0x000000010b0b0836 */ /* 0x000fe40000000000 */
[----:B0-----:R-:W-:-:S05]  /*0400*/  IMAD.MOV R17, RZ, RZ, -R9 ;  /* 0x000000ffff117224 */ /* 0x001fca00078e0a09 */
[----:B------:R-:W-:Y:S02]  /*0410*/  @!P2 IADD3 R11, PT, PT, -R11, RZ, RZ ;  /* 0x000000ff0b0ba210 */ /* 0x000fe40007ffe1ff */
[----:B------:R-:W-:Y:S01]  /*0420*/  @!P1 LOP3.LUT R11, RZ, R2, RZ, 0x33, !PT ;  /* 0x00000002ff0b9212 */ /* 0x000fe200078e33ff */
[----:B------:R-:W-:Y:S01]  /*0430*/  IMAD R17, R17, R14, RZ ;  /* 0x0000000e11117224 */ /* 0x000fe200078e02ff */
[----:B------:R-:W-:-:S03]  /*0440*/  ISETP.NE.AND P2, PT, R0, RZ, PT ;  /* 0x000000ff0000720c */ /* 0x000fc60003f45270 */
[----:B------:R-:W-:Y:S01]  /*0450*/  IMAD.HI.U32 R16, R9, R17, R8 ;  /* 0x0000001109107227 */ /* 0x000fe200078e0008 */
[----:B-1----:R-:W0:Y:S03]  /*0460*/  MUFU.RCP R22, R22 ;  /* 0x0000001600167308 */ /* 0x002e260000001000 */
[----:B------:R-:W-:Y:S02]  /*0470*/  IMAD.MOV R8, RZ, RZ, -R24 ;  /* 0x000000ffff087224 */ /* 0x000fe400078e0a18 */
[----:B------:R-:W-:-:S04]  /*0480*/  IMAD.HI.U32 R25, R16, R15, RZ ;  /* 0x0000000f10197227 */ /* 0x000fc800078e00ff */
[----:B------:R-:W-:Y:S02]  /*0490*/  IMAD.MOV R17, RZ, RZ, -R11 ;  /* 0x000000ffff117224 */ /* 0x000fe400078e0a0b */
[----:B------:R-:W-:Y:S02]  /*04a0*/  IMAD R25, R25, R8, R15 ;  /* 0x0000000819197224 */ /* 0x000fe400078e020f */
[----:B------:R-:W-:Y:S02]  /*04b0*/  IMAD R17, R2, R17, R23 ;  /* 0x0000001102117224 */ /* 0x000fe400078e0217 */
[----:B------:R-:W-:Y:S01]  /*04c0*/  IMAD R11, R11, UR4, RZ ;  /* 0x000000040b0b7c24 */ /* 0x000fe2000f8e02ff */
[----:B------:R-:W-:Y:S02]  /*04d0*/  ISETP.GT.U32.AND P0, PT, R14, R25, PT ;  /* 0x000000190e00720c */ /* 0x000fe40003f04070 */
[----:B------:R-:W-:Y:S02]  /*04e0*/  IABS R27, R17 ;  /* 0x00000011001b7213 */ /* 0x000fe40000000000 */
[----:B0-----:R-:W-:-:S02]  /*04f0*/  IADD3 R9, PT, PT, R22, 0xffffffe, RZ ;  /* 0x0ffffffe16097810 */ /* 0x001fc40007ffe0ff */
[----:B------:R-:W-:Y:S01]  /*0500*/  LOP3.LUT R17, R17, R0, RZ, 0x3c, !PT ;  /* 0x0000000011117212 */ /* 0x000fe200078e3cff */
[----:B------:R-:W-:Y:S01]  /*0510*/  IMAD.HI.U32 R16, R16, R27, RZ ;  /* 0x0000001b10107227 */ /* 0x000fe200078e00ff */
[----:B------:R-:W0:Y:S02]  /*0520*/  LDC R22, c[0x0][0x39c] ;  /* 0x0000e700ff167b82 */ /* 0x000e240000000800 */
[----:B------:R-:W1:Y:S01]  /*0530*/  F2I.FTZ.U32.TRUNC.NTZ R9, R9 ;  /* 0x0000000900097305 */ /* 0x000e62000021f000 */
[----:B------:R-:W-:Y:S01]  /*0540*/  IMAD R27, R16, R8, R27 ;  /* 0x00000008101b7224 */ /* 0x000fe200078e021b */
[----:B------:R-:W-:Y:S01]  /*0550*/  ISETP.GE.AND P5, PT, R17, RZ, PT ;  /* 0x000000ff1100720c */ /* 0x000fe20003fa6270 */
[----:B------:R-:W-:Y:S01]  /*0560*/  @!P0 IMAD.IADD R25, R25, 0x1, -R14 ;  /* 0x0000000119198824 */ /* 0x000fe200078e0a0e */
[----:B------:R-:W-:Y:S01]  /*0570*/  ISETP.GE.AND P0, PT, R23, RZ, PT ;  /* 0x000000ff1700720c */ /* 0x000fe20003f06270 */
[----:B------:R-:W-:Y:S01]  /*0580*/  IMAD.MOV.U32 R8, RZ, RZ, RZ ;  /* 0x000000ffff087224 */ /* 0x000fe200078e00ff */
[----:B------:R-:W-:-:S02]  /*0590*/  ISETP.GT.U32.AND P6, PT, R14, R27, PT ;  /* 0x0000001b0e00720c */ /* 0x000fc40003fc4070 */
[----:B------:R-:W-:Y:S02]  /*05a0*/  ISETP.GT.U32.AND P1, PT, R14, R25, PT ;  /* 0x000000190e00720c */ /* 0x000fe40003f24070 */
[----:B------:R-:W-:Y:S01]  /*05b0*/  LOP3.LUT R17, RZ, R10, RZ, 0x33, !PT ;  /* 0x0000000aff117212 */ /* 0x000fe200078e33ff */
[----:B-1----:R-:W-:-:S08]  /*05c0*/  IMAD.MOV R29, RZ, RZ, -R9 ;  /* 0x000000ffff1d7224 */ /* 0x002fd000078e0a09 */
[----:B------:R-:W-:Y:S02]  /*05d0*/  @!P6 IMAD.IADD R27, R27, 0x1, -R14 ;  /* 0x000000011b1be824 */ /* 0x000fe400078e0a0e */
[----:B------:R-:W-:Y:S01]  /*05e0*/  @!P1 IADD3 R25, PT, PT, R25, -R14, RZ ;  /* 0x8000000e19199210 */ /* 0x000fe20007ffe0ff */
[----:B------:R-:W-:Y:S02]  /*05f0*/  IMAD R29, R29, R12, RZ ;  /* 0x0000000c1d1d7224 */ /* 0x000fe400078e02ff */
[----:B------:R-:W-:Y:S01]  /*0600*/  ISETP.GE.U32.AND P1, PT, R27, R14, PT ;  /* 0x0000000e1b00720c */ /* 0x000fe20003f26070 */
[----:B------:R-:W-:Y:S02]  /*0610*/  @!P6 VIADD R16, R16, 0x1 ;  /* 0x000000011010e836 */ /* 0x000fe40000000000 */
[----:B------:R-:W-:Y:S01]  /*0620*/  IMAD.HI.U32 R14, R9, R29, R8 ;  /* 0x0000001d090e7227 */ /* 0x000fe200078e0008 */
[----:B------:R-:W-:-:S03]  /*0630*/  LOP3.LUT R8, RZ, R0, RZ, 0x33, !PT ;  /* 0x00000000ff087212 */ /* 0x000fc600078e33ff */
[----:B------:R-:W-:Y:S02]  /*0640*/  @!P0 IMAD.MOV R25, RZ, RZ, -R25 ;  /* 0x000000ffff198224 */ /* 0x000fe400078e0a19 */
[----:B------:R-:W-:-:S03]  /*0650*/  IMAD.HI.U32 R9, R14, R15, RZ ;  /* 0x0000000f0e097227 */ /* 0x000fc600078e00ff */
[----:B------:R-:W-:Y:S01]  /*0660*/  SEL R25, R8, R25, !P2 ;  /* 0x0000001908197207 */ /* 0x000fe20005000000 */
[----:B------:R-:W-:Y:S01]  /*0670*/  IMAD.MOV R27, RZ, RZ, -R9 ;  /* 0x000000ffff1b7224 */ /* 0x000fe200078e0a09 */
[----:B------:R-:W-:Y:S02]  /*0680*/  @P1 IADD3 R16, PT, PT, R16, 0x1, RZ ;  /* 0x0000000110101810 */ /* 0x000fe40007ffe0ff */
[----:B------:R-:W-:Y:S01]  /*0690*/  IABS R29, R25 ;  /* 0x00000019001d7213 */ /* 0x000fe20000000000 */
[----:B------:R-:W-:Y:S01]  /*06a0*/  IMAD R27, R12, R27, R15 ;  /* 0x0000001b0c1b7224 */ /* 0x000fe200078e020f */
[----:B------:R-:W-:Y:S01]  /*06b0*/  LOP3.LUT R25, R25, R10, RZ, 0x3c, !PT ;  /* 0x0000000a19197212 */ /* 0x000fe200078e3cff */
[----:B------:R-:W-:Y:S01]  /*06c0*/  @!P5 IMAD.MOV R16, RZ, RZ, -R16 ;  /* 0x000000ffff10d224 */ /* 0x000fe200078e0a10 */
[----:B------:R-:W-:Y:S01]  /*06d0*/  ISETP.NE.AND P1, PT, R10, RZ, PT ;  /* 0x000000ff0a00720c */ /* 0x000fe20003f25270 */
[----:B------:R-:W-:Y:S01]  /*06e0*/  IMAD.HI.U32 R9, R14, R29, RZ ;  /* 0x0000001d0e097227 */ /* 0x000fe200078e00ff */
[----:B------:R-:W-:-:S04]  /*06f0*/  ISETP.GT.U32.AND P4, PT, R12, R27, PT ;  /* 0x0000001b0c00720c */ /* 0x000fc80003f84070 */
[----:B------:R-:W-:-:S05]  /*0700*/  IADD3 R15, PT, PT, -R9, RZ, RZ ;  /* 0x000000ff090f7210 */ /* 0x000fca0007ffe1ff */
[----:B------:R-:W-:-:S04]  /*0710*/  IMAD R15, R12, R15, R29 ;  /* 0x0000000f0c0f7224 */ /* 0x000fc800078e021d */
[----:B------:R-:W-:Y:S01]  /*0720*/  @!P4 IMAD.IADD R27, R27, 0x1, -R12 ;  /* 0x000000011b1bc824 */ /* 0x000fe200078e0a0c */
[----:B------:R-:W-:-:S04]  /*0730*/  ISETP.GT.U32.AND P3, PT, R12, R15, PT ;  /* 0x0000000f0c00720c */ /* 0x000fc80003f64070 */
[----:B------:R-:W-:-:S09]  /*0740*/  ISETP.GT.U32.AND P4, PT, R12, R27, PT ;  /* 0x0000001b0c00720c */ /* 0x000fd20003f84070 */
[--C-:B------:R-:W-:Y:S02]  /*0750*/  @!P3 IMAD.IADD R15, R15, 0x1, -R12.reuse ;  /* 0x000000010f0fb824 */ /* 0x100fe400078e0a0c */
[----:B------:R-:W-:Y:S02]  /*0760*/  @!P3 VIADD R9, R9, 0x1 ;  /* 0x000000010909b836 */ /* 0x000fe40000000000 */
[----:B------:R-:W-:Y:S01]  /*0770*/  @!P4 IMAD.IADD R27, R27, 0x1, -R12 ;  /* 0x000000011b1bc824 */ /* 0x000fe200078e0a0c */
[----:B------:R-:W-:Y:S02]  /*0780*/  ISETP.GE.U32.AND P6, PT, R15, R12, PT ;  /* 0x0000000c0f00720c */ /* 0x000fe40003fc6070 */
[----:B------:R-:W-:Y:S01]  /*0790*/  ISETP.GE.AND P4, PT, R25, RZ, PT ;  /* 0x000000ff1900720c */ /* 0x000fe20003f86270 */
[----:B------:R-:W-:Y:S01]  /*07a0*/  @!P0 IMAD.MOV R27, RZ, RZ, -R27 ;  /* 0x000000ffff1b8224 */ /* 0x000fe200078e0a1b */
[----:B------:R-:W-:-:S04]  /*07b0*/  SEL R12, R8, R16, !P2 ;  /* 0x00000010080c7207 */ /* 0x000fc80005000000 */
[----:B------:R-:W-:Y:S01]  /*07c0*/  SEL R27, R17, R27, !P1 ;  /* 0x0000001b111b7207 */ /* 0x000fe20004800000 */
[----:B------:R-:W-:-:S03]  /*07d0*/  IMAD R12, R12, UR5, R11 ;  /* 0x000000050c0c7c24 */ /* 0x000fc6000f8e020b */
[C---:B------:R-:W-:Y:S01]  /*07e0*/  IADD3 R15, PT, PT, R27.reuse, 0x1, RZ ;  /* 0x000000011b0f7810 */ /* 0x040fe20007ffe0ff */
[----:B------:R-:W-:Y:S01]  /*07f0*/  VIADD R11, R27, 0x2 ;  /* 0x000000021b0b7836 */ /* 0x000fe20000000000 */
[----:B------:R-:W-:-:S04]  /*0800*/  @P6 IADD3 R9, PT, PT, R9, 0x1, RZ ;  /* 0x0000000109096810 */ /* 0x000fc80007ffe0ff */
[----:B------:R-:W-:Y:S01]  /*0810*/  IADD3 R29, PT, PT, R11, -UR16, RZ ;  /* 0x800000100b1d7c10 */ /* 0x000fe2000fffe0ff */
[----:B------:R-:W-:Y:S02]  /*0820*/  IMAD.MOV.U32 R8, RZ, RZ, R9 ;  /* 0x000000ffff087224 */ /* 0x000fe400078e0009 */
[----:B------:R-:W-:Y:S02]  /*0830*/  VIADD R9, R27, 0x3 ;  /* 0x000000031b097836 */ /* 0x000fe40000000000 */
[----:B------:R-:W-:-:S05]  /*0840*/  @!P4 IMAD.MOV R8, RZ, RZ, -R8 ;  /* 0x000000ffff08c224 */ /* 0x000fca00078e0a08 */
[----:B------:R-:W-:Y:S01]  /*0850*/  SEL R25, R17, R8, !P1 ;  /* 0x0000000811197207 */ /* 0x000fe20004800000 */
[----:B------:R-:W-:Y:S01]  /*0860*/  VIADD R8, R9, -UR16 ;  /* 0x8000001009087c36 */ /* 0x000fe20008000000 */
[-C--:B0-----:R-:W-:Y:S01]  /*0870*/  ISETP.GE.U32.AND P1, PT, R29, R22.reuse, PT ;  /* 0x000000161d00720c */ /* 0x081fe20003f26070 */
[----:B------:R-:W-:Y:S02]  /*0880*/  VIADD R17, R15, -UR16 ;  /* 0x800000100f117c36 */ /* 0x000fe40008000000 */
[----:B------:R-:W-:Y:S01]  /*0890*/  VIADD R25, R25, -UR12 ;  /* 0x8000000c19197c36 */ /* 0x000fe20008000000 */
[-C--:B------:R-:W-:Y:S02]  /*08a0*/  ISETP.GE.U32.AND P2, PT, R8, R22.reuse, PT ;  /* 0x000000160800720c */ /* 0x080fe40003f46070 */
[-C--:B------:R-:W-:Y:S01]  /*08b0*/  ISETP.GE.U32.AND P0, PT, R17, R22.reuse, PT ;  /* 0x000000161100720c */ /* 0x080fe20003f06070 */
[C---:B------:R-:W-:Y:S01]  /*08c0*/  IMAD R12, R25.reuse, R22, R12 ;  /* 0x00000016190c7224 */ /* 0x040fe200078e020c */
[----:B------:R-:W-:-:S02]  /*08d0*/  ISETP.GE.U32.OR P2, PT, R25, UR13, P2 ;  /* 0x0000000d19007c0c */ /* 0x000fc40009746470 */
[--C-:B------:R-:W-:Y:S02]  /*08e0*/  SHF.R.S32.HI R8, RZ, 0x1f, R27.reuse ;  /* 0x0000001fff087819 */ /* 0x100fe4000001141b */
[----:B------:R-:W-:Y:S02]  /*08f0*/  SHF.R.S32.HI R14, RZ, 0x1f, R12 ;  /* 0x0000001fff0e7819 */ /* 0x000fe4000001140c */
[----:B------:R-:W-:Y:S02]  /*0900*/  IADD3 R17, P4, P3, R12, -UR16, R27 ;  /* 0x800000100c117c10 */ /* 0x000fe4000fb9e01b */
[----:B------:R-:W-:Y:S01]  /*0910*/  ISETP.GE.OR P2, PT, R9, R10, P2 ;  /* 0x0000000a0900720c */ /* 0x000fe20001746670 */
[----:B------:R-:W-:Y:S01]  /*0920*/  IMAD.MOV.U32 R9, RZ, RZ, RZ ;  /* 0x000000ffff097224 */ /* 0x000fe200078e00ff */
[C---:B------:R-:W-:Y:S02]  /*0930*/  ISETP.GE.U32.OR P0, PT, R25.reuse, UR13, P0 ;  /* 0x0000000d19007c0c */ /* 0x040fe40008706470 */
[----:B------:R-:W-:-:S02]  /*0940*/  ISETP.GE.U32.OR P1, PT, R25, UR13, P1 ;  /* 0x0000000d19007c0c */ /* 0x000fc40008f26470 */
[----:B------:R-:W-:Y:S02]  /*0950*/  IADD3.X R8, PT, PT, R14, R8, ~R7, P4, P3 ;  /* 0x000000080e087210 */ /* 0x000fe400027e6c07 */
[----:B------:R-:W-:Y:S02]  /*0960*/  LEA R16, P3, R17, UR14, 0x2 ;  /* 0x0000000e11107c11 */ /* 0x000fe4000f8610ff */
[-C--:B------:R-:W-:Y:S02]  /*0970*/  ISETP.GE.OR P0, PT, R15, R10.reuse, P0 ;  /* 0x0000000a0f00720c */ /* 0x080fe40000706670 */
[----:B------:R-:W-:Y:S02]  /*0980*/  ISETP.GE.OR P1, PT, R11, R10, P1 ;  /* 0x0000000a0b00720c */ /* 0x000fe40000f26670 */
[----:B------:R-:W-:Y:S02]  /*0990*/  CS2R R10, SRZ ;  /* 0x00000000000a7805 */ /* 0x000fe4000001ff00 */
[----:B------:R-:W-:-:S05]  /*09a0*/  LEA.HI.X R17, R17, UR15, R8, 0x2, P3 ;  /* 0x0000000f11117c11 */ /* 0x000fca00098f1408 */
[----:B------:R0:W5:Y:S01]  /*09b0*/  @!P2 LDG.E.CONSTANT R11, desc[UR6][R16.64+0xc] ;  /* 0x00000c06100ba981 */ /* 0x000162000c1e9900 */
[----:B------:R-:W-:-:S03]  /*09c0*/  IADD3 R15, PT, PT, R23, 0x3, RZ ;  /* 0x00000003170f7810 */ /* 0x000fc60007ffe0ff */
[----:B------:R0:W5:Y:S04]  /*09d0*/  @!P0 LDG.E.CONSTANT R9, desc[UR6][R16.64+0x4] ;  /* 0x0000040610098981 */ /* 0x000168000c1e9900 */
[----:B------:R0:W5:Y:S01]  /*09e0*/  @!P1 LDG.E.CONSTANT R10, desc[UR6][R16.64+0x8] ;  /* 0x00000806100a9981 */ /* 0x000162000c1e9900 */
[----:B------:R-:W-:Y:S02]  /*09f0*/  ISETP.GE.AND P1, PT, R15, R20, PT ;  /* 0x000000140f00720c */ /* 0x000fe40003f26270 */
[----:B------:R-:W-:-:S11]  /*0a00*/  ISETP.GE.AND P0, PT, R13, RZ, PT ;  /* 0x000000ff0d00720c */ /* 0x000fd60003f06270 */
[----:B------:R-:W1:Y:S01]  /*0a10*/  @!P1 LDC.64 R14, c[0x0][0x388] ;  /* 0x0000e200ff0e9b82 */ /* 0x000e620000000a00 */
[----:B------:R-:W-:Y:S02]  /*0a20*/  IMAD.MOV.U32 R8, RZ, RZ, RZ ;  /* 0x000000ffff087224 */ /* 0x000fe400078e00ff */
[----:B-1----:R-:W-:Y:S01]  /*0a30*/  @!P1 IMAD.WIDE R14, R23, 0x4, R14 ;  /* 0x00000004170e9825 */ /* 0x002fe200078e020e */
[----:B0-----:R-:W-:Y:S06]  /*0a40*/  @!P0 BRA `(.L_x_2) ;  /* 0x0000000000288947 */ /* 0x001fec0003800000 */
[----:B------:R-:W-:Y:S01]  /*0a50*/  VIADD R27, R27, -UR16 ;  /* 0x800000101b1b7c36 */ /* 0x000fe20008000000 */
[----:B------:R-:W-:Y:S04]  /*0a60*/  BSSY.RECONVERGENT B1, `(.L_x_2) ;  /* 0x0000008000017945 */ /* 0x000fe80003800200 */
[----:B------:R-:W-:-:S04]  /*0a70*/  ISETP.GE.U32.AND P0, PT, R27, R22, PT ;  /* 0x000000161b00720c */ /* 0x000fc80003f06070 */
[----:B------:R-:W-:-:S13]  /*0a80*/  ISETP.GE.U32.OR P0, PT, R25, UR13, P0 ;  /* 0x0000000d19007c0c */ /* 0x000fda0008706470 */
[----:B------:R-:W-:Y:S05]  /*0a90*/  @P0 BRA `(.L_x_3) ;  /* 0x0000000000100947 */ /* 0x000fea0003800000 */
[----:B------:R-:W0:Y:S01]  /*0aa0*/  LDC.64 R16, c[0x0][0x380] ;  /* 0x0000e000ff107b82 */ /* 0x000e220000000a00 */
[----:B------:R-:W-:-:S04]  /*0ab0*/  IMAD.IADD R25, R12, 0x1, R27 ;  /* 0x000000010c197824 */ /* 0x000fc800078e021b */
[----:B0-----:R-:W-:-:S05]  /*0ac0*/  IMAD.WIDE R16, R25, 0x4, R16 ;  /* 0x0000000419107825 */ /* 0x001fca00078e0210 */
[----:B------:R0:W5:Y:S02]  /*0ad0*/  LDG.E.CONSTANT R8, desc[UR6][R16.64] ;  /* 0x0000000610087981 */ /* 0x000164000c1e9900 */
.L_x_3:
[----:B------:R-:W-:Y:S05]  /*0ae0*/  BSYNC.RECONVERGENT B1 ;  /* 0x0000000000017941 */ /* 0x000fea0003800200 */
.L_x_2:
[----:B-----5:R1:W-:Y:S01]  /*0af0*/  @!P1 STG.E.128 desc[UR6][R14.64], R8 ;  /* 0x000000080e009986 */ /* 0x0203e2000c101d06 */
[----:B------:R-:W-:Y:S01]  /*0b00*/  IADD3 R5, PT, PT, R6, R5, RZ ;  /* 0x0000000506057210 */ /* 0x000fe20007ffe0ff */
[----:B------:R-:W-:Y:S03]  /*0b10*/  BSSY.RECONVERGENT B1, `(.L_x_4) ;  /* 0x000000f000017945 */ /* 0x000fe60003800200 */
[----:B------:R-:W-:Y:S01]  /*0b20*/  ISETP.GE.AND P2, PT, R5, R18, PT ;  /* 0x000000120500720c */ /* 0x000fe20003f46270 */
[----:B------:R-:W-:-:S12]  /*0b30*/  @!P1 BRA `(.L_x_5) ;  /* 0x0000000000309947 */ /* 0x000fd80003800000 */
[----:B------:R-:W-:-:S13]  /*0b40*/  ISETP.GE.AND P0, PT, R23, R20, PT ;  /* 0x000000141700720c */ /* 0x000fda0003f06270 */
[----:B------:R-:W-:Y:S05]  /*0b50*/  @P0 BRA `(.L_x_5) ;  /* 0x0000000000280947 */ /* 0x000fea0003800000 */
[----:B-1----:R-:W1:Y:S01]  /*0b60*/  LDC.64 R14, c[0x0][0x388] ;  /* 0x0000e200ff0e7b82 */ /* 0x002e620000000a00 */
[----:B------:R-:W-:-:S05]  /*0b70*/  VIADD R11, R23, 0x1 ;  /* 0x00000001170b7836 */ /* 0x000fca0000000000 */
[----:B------:R-:W-:Y:S01]  /*0b80*/  ISETP.GE.AND P0, PT, R11, R20, PT ;  /* 0x000000140b00720c */ /* 0x000fe20003f06270 */
[----:B-1----:R-:W-:-:S05]  /*0b90*/  IMAD.WIDE R14, R23, 0x4, R14 ;  /* 0x00000004170e7825 */ /* 0x002fca00078e020e */
[----:B------:R2:W-:Y:S07]  /*0ba0*/  STG.E desc[UR6][R14.64], R8 ;  /* 0x000000080e007986 */ /* 0x0005ee000c101906 */
[----:B------:R-:W-:Y:S05]  /*0bb0*/  @P0 BRA `(.L_x_5) ;  /* 0x0000000000100947 */ /* 0x000fea0003800000 */
[----:B------:R-:W-:Y:S01]  /*0bc0*/  VIADD R23, R23, 0x2 ;  /* 0x0000000217177836 */ /* 0x000fe20000000000 */
[----:B------:R3:W-:Y:S04]  /*0bd0*/  STG.E desc[UR6][R14.64+0x4], R9 ;  /* 0x000004090e007986 */ /* 0x0007e8000c101906 */
[----:B------:R-:W-:-:S13]  /*0be0*/  ISETP.GE.AND P0, PT, R23, R20, PT ;  /* 0x000000141700720c */ /* 0x000fda0003f06270 */
[----:B------:R3:W-:Y:S02]  /*0bf0*/  @!P0 STG.E desc[UR6][R14.64+0x8], R10 ;  /* 0x0000080a0e008986 */ /* 0x0007e4000c101906 */
.L_x_5:
[----:B------:R-:W-:Y:S05]  /*0c00*/  BSYNC.RECONVERGENT B1 ;  /* 0x0000000000017941 */ /* 0x000fea0003800200 */
.L_x_4:
[----:B------:R-:W-:Y:S05]  /*0c10*/  @!P2 BRA `(.L_x_6) ;  /* 0xfffffff40094a947 */ /* 0x000fea000383ffff */
.L_x_1:
[----:B------:R-:W-:Y:S05]  /*0c20*/  BSYNC.RECONVERGENT B0 ;  /* 0x0000000000007941 */ /* 0x000fea0003800200 */
.L_x_0:
[----:B------:R-:W-:-:S05]  /*0c30*/  IMAD R13, R18, 0x4, R19 ;  /* 0x00000004120d7824 */ /* 0x000fca00078e0213 */
[----:B------:R-:W-:-:S13]  /*0c40*/  ISETP.GE.AND P0, PT, R13, R20, PT ;  /* 0x000000140d00720c */ /* 0x000fda0003f06270 */
[----:B------:R-:W-:Y:S05]  /*0c50*/  @P0 EXIT ;  /* 0x000000000000094d */ /* 0x000fea0003800000 */
[----:B0-----:R-:W-:Y:S01]  /*0c60*/  IABS R17, R0 ;  /* 0x0000000000117213 */ /* 0x001fe20000000000 */
[----:B------:R-:W0:Y:S01]  /*0c70*/  LDC R3, c[0x0][0x3a4] ;  /* 0x0000e900ff037b82 */ /* 0x000e220000000800 */
[----:B------:R-:W4:Y:S02]  /*0c80*/  LDCU UR8, c[0x0][0x370] ;  /* 0x00006e00ff0877ac */ /* 0x000f240008000800 */
[----:B-1-3--:R-:W1:Y:S01]  /*0c90*/  I2F.RP R10, R17 ;  /* 0x00000011000a7306 */ /* 0x00ae620000209400 */
[----:B------:R-:W3:Y:S04]  /*0ca0*/  LDCU.64 UR10, c[0x0][0x3a8] ;  /* 0x00007500ff0a77ac */ /* 0x000ee80008000a00 */
[----:B--2---:R-:W2:Y:S08]  /*0cb0*/  LDC.64 R8, c[0x0][0x380] ;  /* 0x0000e000ff087b82 */ /* 0x004eb00000000a00 */
[----:B------:R-:W0:Y:S01]  /*0cc0*/  LDC.64 R6, c[0x0][0x388] ;  /* 0x0000e200ff067b82 */ /* 0x000e220000000a00 */
[----:B-1----:R-:W1:Y:S01]  /*0cd0*/  MUFU.RCP R10, R10 ;  /* 0x0000000a000a7308 */ /* 0x002e620000001000 */
[----:B----4-:R-:W-:-:S06]  /*0ce0*/  IMAD R14, R21, UR8, RZ ;  /* 0x00000008150e7c24 */ /* 0x010fcc000f8e02ff */
[----:B------:R-:W4:Y:S01]  /*0cf0*/  LDC.64 R4, c[0x0][0x398] ;  /* 0x0000e600ff047b82 */ /* 0x000f220000000a00 */
[----:B-1----:R-:W-:-:S04]  /*0d00*/  IADD3 R18, PT, PT, R10, 0xffffffe, RZ ;  /* 0x0ffffffe0a127810 */ /* 0x002fc80007ffe0ff */
[----:B------:R1:W5:Y:S02]  /*0d10*/  F2I.FTZ.U32.TRUNC.NTZ R19, R18 ;  /* 0x0000001200137305 */ /* 0x000364000021f000 */
[----:B-1----:R-:W-:Y:S02]  /*0d20*/  IMAD.MOV.U32 R18, RZ, RZ, RZ ;  /* 0x000000ffff127224 */ /* 0x002fe400078e00ff */
[----:B-----5:R-:W-:-:S04]  /*0d30*/  IMAD.MOV R12, RZ, RZ, -R19 ;  /* 0x000000ffff0c7224 */ /* 0x020fc800078e0a13 */
[----:B------:R-:W-:-:S04]  /*0d40*/  IMAD R11, R12, R17, RZ ;  /* 0x000000110c0b7224 */ /* 0x000fc800078e02ff */
[----:B--23--:R-:W-:-:S07]  /*0d50*/  IMAD.HI.U32 R18, R19, R11, R18 ;  /* 0x0000000b13127227 */ /* 0x00cfce00078e0012 */
.L_x_9:
[----:B0-----:R-:W-:Y:S01]  /*0d60*/  IABS R22, R3 ;  /* 0x0000000300167213 */ /* 0x001fe20000000000 */
[----:B------:R-:W-:Y:S01]  /*0d70*/  BSSY.RECONVERGENT B0, `(.L_x_7) ;  /* 0x000006d000007945 */ /* 0x000fe20003800200 */
[-C--:B------:R-:W-:Y:S02]  /*0d80*/  IABS R10, R0.reuse ;  /* 0x00000000000a7213 */ /* 0x080fe40000000000 */
[----:B------:R-:W0:Y:S01]  /*0d90*/  I2F.RP R16, R22 ;  /* 0x0000001600107306 */ /* 0x000e220000209400 */
[----:B------:R-:W-:Y:S02]  /*0da0*/  IABS R19, R13 ;  /* 0x0000000d00137213 */ /* 0x000fe40000000000 */
[----:B------:R-:W-:Y:S01]  /*0db0*/  IMAD.MOV R15, RZ, RZ, -R10 ;  /* 0x000000ffff0f7224 */ /* 0x000fe200078e0a0a */
[----:B------:R-:W-:Y:S02]  /*0dc0*/  IABS R12, R0 ;  /* 0x00000000000c7213 */ /* 0x000fe40000000000 */
[----:B------:R-:W-:-:S04]  /*0dd0*/  IMAD.HI.U32 R10, R18, R19, RZ ;  /* 0x00000013120a7227 */ /* 0x000fc800078e00ff */
[----:B------:R-:W-:Y:S01]  /*0de0*/  IMAD R10, R10, R15, R19 ;  /* 0x0000000f0a0a7224 */ /* 0x000fe200078e0213 */
[----:B0-----:R-:W0:Y:S04]  /*0df0*/  MUFU.RCP R16, R16 ;  /* 0x0000001000107308 */ /* 0x001e280000001000 */
[----:B------:R-:W-:-:S13]  /*0e00*/  ISETP.GT.U32.AND P0, PT, R17, R10, PT ;  /* 0x0000000a1100720c */ /* 0x000fda0003f04070 */
[--C-:B------:R-:W-:Y:S01]  /*0e10*/  @!P0 IMAD.IADD R10, R10, 0x1, -R12.reuse ;  /* 0x000000010a0a8824 */ /* 0x100fe200078e0a0c */
[----:B------:R-:W-:Y:S02]  /*0e20*/  ISETP.GE.AND P0, PT, R13, RZ, PT ;  /* 0x000000ff0d00720c */ /* 0x000fe40003f06270 */
[----:B0-----:R-:W-:Y:S02]  /*0e30*/  IADD3 R11, PT, PT, R16, 0xffffffe, RZ ;  /* 0x0ffffffe100b7810 */ /* 0x001fe40007ffe0ff */
[----:B------:R-:W-:Y:S02]  /*0e40*/  ISETP.GT.U32.AND P1, PT, R17, R10, PT ;  /* 0x0000000a1100720c */ /* 0x000fe40003f24070 */
[----:B------:R-:W-:Y:S02]  /*0e50*/  LOP3.LUT R16, RZ, R0, RZ, 0x33, !PT ;  /* 0x00000000ff107212 */ /* 0x000fe400078e33ff */
[----:B------:R-:W0:Y:S09]  /*0e60*/  F2I.FTZ.U32.TRUNC.NTZ R11, R11 ;  /* 0x0000000b000b7305 */ /* 0x000e32000021f000 */
[----:B------:R-:W-:Y:S01]  /*0e70*/  @!P1 IMAD.IADD R10, R10, 0x1, -R12 ;  /* 0x000000010a0a9824 */ /* 0x000fe200078e0a0c */
[----:B------:R-:W-:-:S04]  /*0e80*/  ISETP.NE.AND P1, PT, R0, RZ, PT ;  /* 0x000000ff0000720c */ /* 0x000fc80003f25270 */
[----:B------:R-:W-:Y:S01]  /*0e90*/  MOV R21, R10 ;  /* 0x0000000a00157202 */ /* 0x000fe20000000f00 */
[----:B0-----:R-:W-:Y:S02]  /*0ea0*/  IMAD.MOV R23, RZ, RZ, -R11 ;  /* 0x000000ffff177224 */ /* 0x001fe400078e0a0b */
[----:B------:R-:W-:Y:S02]  /*0eb0*/  IMAD.MOV.U32 R10, RZ, RZ, RZ ;  /* 0x000000ffff0a7224 */ /* 0x000fe400078e00ff */
[----:B------:R-:W-:Y:S02]  /*0ec0*/  IMAD R23, R23, R22, RZ ;  /* 0x0000001617177224 */ /* 0x000fe400078e02ff */
[----:B------:R-:W-:Y:S02]  /*0ed0*/  @!P0 IMAD.MOV R21, RZ, RZ, -R21 ;  /* 0x000000ffff158224 */ /* 0x000fe400078e0a15 */
[----:B------:R-:W-:-:S03]  /*0ee0*/  IMAD.HI.U32 R26, R11, R23, R10 ;  /* 0x000000170b1a7227 */ /* 0x000fc600078e000a */
[----:B------:R-:W-:-:S03]  /*0ef0*/  SEL R24, R16, R21, !P1 ;  /* 0x0000001510187207 */ /* 0x000fc60004800000 */
[----:B------:R-:W-:Y:S01]  /*0f00*/  IMAD.HI.U32 R10, R26, R19, RZ ;  /* 0x000000131a0a7227 */ /* 0x000fe200078e00ff */
[----:B------:R-:W-:Y:S02]  /*0f10*/  IABS R11, R24 ;  /* 0x00000018000b7213 */ /* 0x000fe40000000000 */
[----:B------:R-:W-:Y:S01]  /*0f20*/  LOP3.LUT R24, R24, R3, RZ, 0x3c, !PT ;  /* 0x0000000318187212 */ /* 0x000fe200078e3cff */
[----:B------:R-:W-:Y:S02]  /*0f30*/  IMAD.MOV R21, RZ, RZ, -R10 ;  /* 0x000000ffff157224 */ /* 0x000fe400078e0a0a */
[----:B------:R-:W-:Y:S01]  /*0f40*/  IMAD.HI.U32 R10, R26, R11, RZ ;  /* 0x0000000b1a0a7227 */ /* 0x000fe200078e00ff */
[----:B------:R-:W-:-:S03]  /*0f50*/  ISETP.GE.AND P4, PT, R24, RZ, PT ;  /* 0x000000ff1800720c */ /* 0x000fc60003f86270 */
[----:B------:R-:W-:Y:S01]  /*0f60*/  IMAD R21, R22, R21, R19 ;  /* 0x0000001516157224 */ /* 0x000fe200078e0213 */
[----:B------:R-:W-:-:S04]  /*0f70*/  IADD3 R23, PT, PT, -R10, RZ, RZ ;  /* 0x000000ff0a177210 */ /* 0x000fc80007ffe1ff */
[C---:B------:R-:W-:Y:S01]  /*0f80*/  ISETP.GT.U32.AND P2, PT, R22.reuse, R21, PT ;  /* 0x000000151600720c */ /* 0x040fe20003f44070 */
[----:B------:R-:W-:Y:S02]  /*0f90*/  IMAD R11, R22, R23, R11 ;  /* 0x00000017160b7224 */ /* 0x000fe400078e020b */
[----:B------:R-:W-:-:S03]  /*0fa0*/  IMAD.MOV.U32 R23, RZ, RZ, RZ ;  /* 0x000000ffff177224 */ /* 0x000fc600078e00ff */
[----:B------:R-:W-:-:S07]  /*0fb0*/  ISETP.GT.U32.AND P3, PT, R22, R11, PT ;  /* 0x0000000b1600720c */ /* 0x000fce0003f64070 */
[----:B------:R-:W-:-:S05]  /*0fc0*/  @!P2 IMAD.IADD R21, R21, 0x1, -R22 ;  /* 0x000000011515a824 */ /* 0x000fca00078e0a16 */
[----:B------:R-:W-:Y:S01]  /*0fd0*/  ISETP.GT.U32.AND P5, PT, R22, R21, PT ;  /* 0x000000151600720c */ /* 0x000fe20003fa4070 */
[----:B------:R-:W-:Y:S01]  /*0fe0*/  @!P3 IMAD.IADD R11, R11, 0x1, -R22 ;  /* 0x000000010b0bb824 */ /* 0x000fe200078e0a16 */
[----:B------:R-:W-:-:S04]  /*0ff0*/  @!P3 IADD3 R10, PT, PT, R10, 0x1, RZ ;  /* 0x000000010a0ab810 */ /* 0x000fc80007ffe0ff */
[----:B------:R-:W-:Y:S02]  /*1000*/  ISETP.GE.U32.AND P2, PT, R11, R22, PT ;  /* 0x000000160b00720c */ /* 0x000fe40003f46070 */
[----:B------:R-:W-:-:S05]  /*1010*/  LOP3.LUT R11, RZ, R3, RZ, 0x33, !PT ;  /* 0x00000003ff0b7212 */ /* 0x000fca00078e33ff */
[----:B------:R-:W-:-:S04]  /*1020*/  @!P5 IMAD.IADD R21, R21, 0x1, -R22 ;  /* 0x000000011515d824 */ /* 0x000fc800078e0a16 */
[----:B------:R-:W-:Y:S02]  /*1030*/  @!P0 IMAD.MOV R21, RZ, RZ, -R21 ;  /* 0x000000ffff158224 */ /* 0x000fe400078e0a15 */
[----:B------:R-:W-:Y:S01]  /*1040*/  @P2 VIADD R10, R10, 0x1 ;  /* 0x000000010a0a2836 */ /* 0x000fe20000000000 */
[----:B------:R-:W-:-:S03]  /*1050*/  ISETP.NE.AND P2, PT, R3, RZ, PT ;  /* 0x000000ff0300720c */ /* 0x000fc60003f45270 */
[----:B------:R-:W-:Y:S01]  /*1060*/  @!P4 IMAD.MOV R10, RZ, RZ, -R10 ;  /* 0x000000ffff0ac224 */ /* 0x000fe200078e0a0a */
[----:B------:R-:W-:-:S04]  /*1070*/  SEL R22, R11, R21, !P2 ;  /* 0x000000150b167207 */ /* 0x000fc80005000000 */
[----:B------:R-:W-:Y:S02]  /*1080*/  SEL R21, R11, R10, !P2 ;  /* 0x0000000a0b157207 */ /* 0x000fe40005000000 */
[----:B------:R-:W-:-:S03]  /*1090*/  IADD3 R22, PT, PT, R22, -UR11, RZ ;  /* 0x8000000b16167c10 */ /* 0x000fc6000fffe0ff */
[----:B------:R-:W-:Y:S01]  /*10a0*/  VIADD R21, R21, -UR10 ;  /* 0x8000000a15157c36 */ /* 0x000fe20008000000 */
[----:B----4-:R-:W-:-:S04]  /*10b0*/  ISETP.GE.U32.AND P0, PT, R22, R5, PT ;  /* 0x000000051600720c */ /* 0x010fc80003f06070 */
[----:B------:R-:W-:-:S13]  /*10c0*/  ISETP.GE.U32.OR P0, PT, R21, R4, P0 ;  /* 0x000000041500720c */ /* 0x000fda0000706470 */
[----:B------:R-:W-:Y:S05]  /*10d0*/  @P0 BRA `(.L_x_8) ;  /* 0x0000000000d80947 */ /* 0x000fea0003800000 */
[-C--:B------:R-:W-:Y:S02]  /*10e0*/  IABS R17, R2.reuse ;  /* 0x0000000200117213 */ /* 0x080fe40000000000 */
[----:B------:R-:W-:Y:S02]  /*10f0*/  IABS R24, R2 ;  /* 0x0000000200187213 */ /* 0x000fe40000000000 */
[----:B------:R-:W0:Y:S08]  /*1100*/  I2F.RP R18, R17 ;  /* 0x0000001100127306 */ /* 0x000e300000209400 */
[----:B0-----:R-:W0:Y:S02]  /*1110*/  MUFU.RCP R18, R18 ;  /* 0x0000001200127308 */ /* 0x001e240000001000 */
[----:B0-----:R-:W-:-:S06]  /*1120*/  VIADD R11, R18, 0xffffffe ;  /* 0x0ffffffe120b7836 */ /* 0x001fcc0000000000 */
[----:B------:R-:W0:Y:S02]  /*1130*/  F2I.FTZ.U32.TRUNC.NTZ R11, R11 ;  /* 0x0000000b000b7305 */ /* 0x000e24000021f000 */
[----:B0-----:R-:W-:-:S05]  /*1140*/  IADD3 R10, PT, PT, RZ, -R11, RZ ;  /* 0x8000000bff0a7210 */ /* 0x001fca0007ffe0ff */
[----:B------:R-:W-:Y:S02]  /*1150*/  IMAD R23, R10, R17, RZ ;  /* 0x000000110a177224 */ /* 0x000fe400078e02ff */
[----:B------:R-:W-:-:S04]  /*1160*/  IMAD.MOV.U32 R10, RZ, RZ, RZ ;  /* 0x000000ffff0a7224 */ /* 0x000fc800078e00ff */
[----:B------:R-:W-:Y:S01]  /*1170*/  IMAD.HI.U32 R10, R11, R23, R10 ;  /* 0x000000170b0a7227 */ /* 0x000fe200078e000a */
[----:B------:R-:W-:-:S03]  /*1180*/  LOP3.LUT R11, R13, R2, RZ, 0x3c, !PT ;  /* 0x000000020d0b7212 */ /* 0x000fc600078e3cff */
[----:B------:R-:W-:Y:S01]  /*1190*/  IMAD.MOV R23, RZ, RZ, -R24 ;  /* 0x000000ffff177224 */ /* 0x000fe200078e0a18 */
[----:B------:R-:W-:Y:S01]  /*11a0*/  ISETP.GE.AND P3, PT, R11, RZ, PT ;  /* 0x000000ff0b00720c */ /* 0x000fe20003f66270 */
[----:B------:R-:W-:Y:S01]  /*11b0*/  IMAD.HI.U32 R10, R10, R19, RZ ;  /* 0x000000130a0a7227 */ /* 0x000fe200078e00ff */
[----:B------:R-:W0:Y:S03]  /*11c0*/  I2F.RP R24, R12 ;  /* 0x0000000c00187306 */ /* 0x000e260000209400 */
[----:B------:R-:W-:-:S05]  /*11d0*/  IMAD R18, R10, R23, R19 ;  /* 0x000000170a127224 */ /* 0x000fca00078e0213 */
[----:B------:R-:W-:Y:S01]  /*11e0*/  ISETP.GT.U32.AND P2, PT, R17, R18, PT ;  /* 0x000000121100720c */ /* 0x000fe20003f44070 */
[----:B0-----:R-:W0:-:S12]  /*11f0*/  MUFU.RCP R24, R24 ;  /* 0x0000001800187308 */ /* 0x001e180000001000 */
[----:B------:R-:W-:Y:S02]  /*1200*/  @!P2 IMAD.IADD R18, R18, 0x1, -R17 ;  /* 0x000000011212a824 */ /* 0x000fe400078e0a11 */
[----:B------:R-:W-:Y:S01]  /*1210*/  @!P2 VIADD R10, R10, 0x1 ;  /* 0x000000010a0aa836 */ /* 0x000fe20000000000 */
[----:B------:R-:W-:Y:S02]  /*1220*/  ISETP.NE.AND P2, PT, R2, RZ, PT ;  /* 0x000000ff0200720c */ /* 0x000fe40003f45270 */
[----:B------:R-:W-:Y:S02]  /*1230*/  ISETP.GE.U32.AND P0, PT, R18, R17, PT ;  /* 0x000000111200720c */ /* 0x000fe40003f06070 */
[----:B0-----:R-:W-:-:S06]  /*1240*/  IADD3 R11, PT, PT, R24, 0xffffffe, RZ ;  /* 0x0ffffffe180b7810 */ /* 0x001fcc0007ffe0ff */
[----:B------:R-:W0:Y:S05]  /*1250*/  F2I.FTZ.U32.TRUNC.NTZ R11, R11 ;  /* 0x0000000b000b7305 */ /* 0x000e2a000021f000 */
[----:B------:R-:W-:-:S04]  /*1260*/  @P0 VIADD R10, R10, 0x1 ;  /* 0x000000010a0a0836 */ /* 0x000fc80000000000 */
[----:B------:R-:W-:Y:S02]  /*1270*/  IMAD.MOV.U32 R19, RZ, RZ, R10 ;  /* 0x000000ffff137224 */ /* 0x000fe400078e000a */
[----:B------:R-:W-:-:S03]  /*1280*/  IMAD.MOV.U32 R10, RZ, RZ, RZ ;  /* 0x000000ffff0a7224 */ /* 0x000fc600078e00ff */
[----:B------:R-:W-:Y:S02]  /*1290*/  @!P3 IADD3 R19, PT, PT, -R19, RZ, RZ ;  /* 0x000000ff1313b210 */ /* 0x000fe40007ffe1ff */
[----:B------:R-:W-:Y:S01]  /*12a0*/  @!P2 LOP3.LUT R19, RZ, R2, RZ, 0x33, !PT ;  /* 0x00000002ff13a212 */ /* 0x000fe200078e33ff */
[----:B0-----:R-:W-:-:S04]  /*12b0*/  IMAD.MOV R17, RZ, RZ, -R11 ;  /* 0x000000ffff117224 */ /* 0x001fc800078e0a0b */
[----:B------:R-:W-:Y:S02]  /*12c0*/  IMAD.MOV R23, RZ, RZ, -R19 ;  /* 0x000000ffff177224 */ /* 0x000fe400078e0a13 */
[----:B------:R-:W-:Y:S02]  /*12d0*/  IMAD R17, R17, R12, RZ ;  /* 0x0000000c11117224 */ /* 0x000fe400078e02ff */
[----:B------:R-:W-:Y:S02]  /*12e0*/  IMAD R23, R2, R23, R13 ;  /* 0x0000001702177224 */ /* 0x000fe400078e020d */
[----:B------:R-:W-:-:S03]  /*12f0*/  IMAD.HI.U32 R18, R11, R17, R10 ;  /* 0x000000110b127227 */ /* 0x000fc600078e000a */
[----:B------:R-:W-:Y:S01]  /*1300*/  IABS R24, R23 ;  /* 0x0000001700187213 */ /* 0x000fe20000000000 */
[----:B------:R-:W-:Y:S01]  /*1310*/  IMAD.MOV.U32 R17, RZ, RZ, R12 ;  /* 0x000000ffff117224 */ /* 0x000fe200078e000c */
[----:B------:R-:W-:Y:S01]  /*1320*/  LOP3.LUT R23, R23, R0, RZ, 0x3c, !PT ;  /* 0x0000000017177212 */ /* 0x000fe200078e3cff */
[----:B------:R-:W-:Y:S01]  /*1330*/  IMAD R19, R19, UR4, RZ ;  /* 0x0000000413137c24 */ /* 0x000fe2000f8e02ff */
[----:B------:R-:W-:Y:S02]  /*1340*/  MOV R11, R24 ;  /* 0x00000018000b7202 */ /* 0x000fe40000000f00 */
[----:B------:R-:W-:-:S03]  /*1350*/  ISETP.GE.AND P3, PT, R23, RZ, PT ;  /* 0x000000ff1700720c */ /* 0x000fc60003f66270 */
[----:B------:R-:W-:-:S04]  /*1360*/  IMAD.HI.U32 R10, R18, R11, RZ ;  /* 0x0000000b120a7227 */ /* 0x000fc800078e00ff */
[----:B------:R-:W-:-:S05]  /*1370*/  IMAD R24, R10, R15, R11 ;  /* 0x0000000f0a187224 */ /* 0x000fca00078e020b */
[----:B------:R-:W-:-:S13]  /*1380*/  ISETP.GT.U32.AND P2, PT, R17, R24, PT ;  /* 0x000000181100720c */ /* 0x000fda0003f44070 */
[----:B------:R-:W-:Y:S01]  /*1390*/  @!P2 IMAD.IADD R24, R24, 0x1, -R12 ;  /* 0x000000011818a824 */ /* 0x000fe200078e0a0c */
[----:B------:R-:W-:-:S04]  /*13a0*/  @!P2 IADD3 R10, PT, PT, R10, 0x1, RZ ;  /* 0x000000010a0aa810 */ /* 0x000fc80007ffe0ff */
[----:B------:R-:W-:-:S13]  /*13b0*/  ISETP.GE.U32.AND P0, PT, R24, R17, PT ;  /* 0x000000111800720c */ /* 0x000fda0003f06070 */
[----:B------:R-:W-:-:S04]  /*13c0*/  @P0 VIADD R10, R10, 0x1 ;  /* 0x000000010a0a0836 */ /* 0x000fc80000000000 */
[----:B------:R-:W-:-:S05]  /*13d0*/  @!P3 IMAD.MOV R10, RZ, RZ, -R10 ;  /* 0x000000ffff0ab224 */ /* 0x000fca00078e0a0a */
[----:B------:R-:W-:-:S05]  /*13e0*/  SEL R10, R16, R10, !P1 ;  /* 0x0000000a100a7207 */ /* 0x000fca0004800000 */
[----:B------:R-:W-:-:S04]  /*13f0*/  IMAD R10, R10, UR5, R19 ;  /* 0x000000050a0a7c24 */ /* 0x000fc8000f8e0213 */
[----:B------:R-:W-:-:S05]  /*1400*/  IMAD R21, R21, R5, R10 ;  /* 0x0000000515157224 */ /* 0x000fca00078e020a */
[----:B------:R-:W-:-:S05]  /*1410*/  IADD3 R11, PT, PT, R22, R21, RZ ;  /* 0x00000015160b7210 */ /* 0x000fca0007ffe0ff */
[----:B------:R-:W-:-:S05]  /*1420*/  IMAD.WIDE R10, R11, 0x4, R8 ;  /* 0x000000040b0a7825 */ /* 0x000fca00078e0208 */
[----:B------:R0:W5:Y:S02]  /*1430*/  LDG.E.CONSTANT R23, desc[UR6][R10.64] ;  /* 0x000000060a177981 */ /* 0x000164000c1e9900 */
.L_x_8:
[----:B------:R-:W-:Y:S05]  /*1440*/  BSYNC.RECONVERGENT B0 ;  /* 0x0000000000007941 */ /* 0x000fea0003800200 */
.L_x_7:
[----:B0-----:R-:W-:-:S04]  /*1450*/  IMAD.WIDE R10, R13, 0x4, R6 ;  /* 0x000000040d0a7825 */ /* 0x001fc800078e0206 */
[----:B------:R-:W-:Y:S01]  /*1460*/  IMAD.IADD R13, R14, 0x1, R13 ;  /* 0x000000010e0d7824 */ /* 0x000fe200078e020d */
[----:B-----5:R1:W-:Y:S04]  /*1470*/  STG.E desc[UR6][R10.64], R23 ;  /* 0x000000170a007986 */ /* 0x0203e8000c101906 */
[----:B------:R-:W-:-:S13]  /*1480*/  ISETP.GE.AND P0, PT, R13, R20, PT ;  /* 0x000000140d00720c */ /* 0x000fda0003f06270 */
[----:B-1----:R-:W-:Y:S05]  /*1490*/  @!P0 BRA `(.L_x_9) ;  /* 0xfffffff800308947 */ /* 0x002fea000383ffff */
[----:B------:R-:W-:Y:S05]  /*14a0*/  EXIT ;  /* 0x000000000000794d */ /* 0x000fea0003800000 */
.L_x_10:
[----:B------:R-:W-:-:S00]  /*14b0*/  BRA `(.L_x_10) ;  /* 0xfffffffc00fc7947 */ /* 0x000fc0000383ffff */
[----:B------:R-:W-:-:S00]  /*14c0*/  NOP ;  /* 0x0000000000007918 */ /* 0x000fc00000000000 */
        /* <DEDUP_REMOVED lines=11> */
.L_x_11:


//--------------------- .nv.shared.reserved.0     --------------------------
	.section	.nv.shared.reserved.0,"aw",@nobits
	.weak		__nv_reservedSMEM_offset_0_alias
	.size		__nv_reservedSMEM_offset_0_alias, 0, 64
	.other		__nv_reservedSMEM_offset_0_alias,@"STO_CUDA_RESERVED_SHARED STV_DEFAULT"
__nv_reservedSMEM_offset_0_alias:
	.zero		0
	.zero		64


//--------------------- .nv.constant0._Z14padding_kernelPKfPfiiiiiiii --------------------------
	.section	.nv.constant0._Z14padding_kernelPKfPfiiiiiiii,"a",@progbits
	.sectionflags	@""
	.align	4
.nv.constant0._Z14padding_kernelPKfPfiiiiiiii:
	.zero		944


//--------------------- SYMBOLS --------------------------

	.type		.nv.reservedSmem.offset0,@object
	.size		.nv.reservedSmem.offset0,0x4
